//
// Generated by NVIDIA NVVM Compiler
//
// Compiler Build ID: CL-36424714
// Cuda compilation tools, release 13.0, V13.0.88
// Based on NVVM 20.0.0
//

.version 9.0
.target sm_100
.address_size 64

	// .globl	_Z7mappingPdPiS_i

.visible .entry _Z7mappingPdPiS_i(
	.param .u64 .ptr .align 1 _Z7mappingPdPiS_i_param_0,
	.param .u64 .ptr .align 1 _Z7mappingPdPiS_i_param_1,
	.param .u64 .ptr .align 1 _Z7mappingPdPiS_i_param_2,
	.param .u32 _Z7mappingPdPiS_i_param_3
)
{
	.reg .pred 	%p<2>;
	.reg .b32 	%r<14>;
	.reg .b64 	%rd<13>;
	.reg .b64 	%fd<3>;

	ld.param.u64 	%rd1, [_Z7mappingPdPiS_i_param_0];
	ld.param.u64 	%rd2, [_Z7mappingPdPiS_i_param_1];
	ld.param.u64 	%rd3, [_Z7mappingPdPiS_i_param_2];
	ld.param.u32 	%r2, [_Z7mappingPdPiS_i_param_3];
	mov.u32 	%r3, %ntid.x;
	mov.u32 	%r4, %ntid.y;
	mov.u32 	%r5, %ctaid.x;
	mov.u32 	%r6, %nctaid.y;
	mov.u32 	%r7, %ctaid.y;
	mad.lo.s32 	%r8, %r5, %r6, %r7;
	mad.lo.s32 	%r9, %r3, %r8, %r3;
	mov.u32 	%r10, %tid.x;
	mov.u32 	%r11, %tid.y;
	add.s32 	%r12, %r9, %r10;
	mad.lo.s32 	%r1, %r12, %r4, %r11;
	setp.ge.s32 	%p1, %r1, %r2;
	@%p1 bra 	$L__BB0_2;
	cvta.to.global.u64 	%rd4, %rd2;
	cvta.to.global.u64 	%rd5, %rd1;
	cvta.to.global.u64 	%rd6, %rd3;
	mul.wide.s32 	%rd7, %r1, 4;
	add.s64 	%rd8, %rd4, %rd7;
	ld.global.u32 	%r13, [%rd8];
	mul.wide.s32 	%rd9, %r13, 8;
	add.s64 	%rd10, %rd6, %rd9;
	mul.wide.s32 	%rd11, %r1, 8;
	add.s64 	%rd12, %rd5, %rd11;
	ld.global.f64 	%fd1, [%rd12];
	atom.global.add.f64 	%fd2, [%rd10], %fd1;
$L__BB0_2:
	bar.sync 	0;
	ret;

}


// ===== COMPILED SASS (sm_100) =====

	.target	sm_100

	.elftype	@"ET_EXEC"


//--------------------- .note.nv.tkinfo           --------------------------
	.section	.note.nv.tkinfo,"",@"SHT_NOTE"
	.sectionflags	@"SHF_NOTE_NV_TKINFO"
	.tkinfo
        /*0018*/ 	.word	0x00000002
        /*0030*/ 	.string	""
        /*0030*/ 	.string	"ptxas"
        /*0030*/ 	.string	"Cuda compilation tools, release 13.0, V13.0.88"
        /*0030*/ 	.string	"Build cuda_13.0.r13.0/compiler.36424714_0"
        /*0030*/ 	.string	"-arch sm_100 -m 64 "



//--------------------- .note.nv.cuinfo           --------------------------
	.section	.note.nv.cuinfo,"",@"SHT_NOTE"
	.sectionflags	@"SHF_NOTE_NV_CUINFO"
        /*0018*/ 	.short	0x0002
        /*001a*/ 	.short	0x0064
        /*001c*/ 	.short	0x0082
	.zero		2


//--------------------- .nv.info                  --------------------------
	.section	.nv.info,"",@"SHT_CUDA_INFO"
	.align	4


	//----- nvinfo : EIATTR_REGCOUNT
	.align		4
        /*0000*/ 	.byte	0x04, 0x2f
        /*0002*/ 	.short	(.L_1 - .L_0)
	.align		4
.L_0:
        /*0004*/ 	.word	index@(_Z7mappingPdPiS_i)
        /*0008*/ 	.word	0x0000000a


	//----- nvinfo : EIATTR_FRAME_SIZE
	.align		4
.L_1:
        /*000c*/ 	.byte	0x04, 0x11
        /*000e*/ 	.short	(.L_3 - .L_2)
	.align		4
.L_2:
        /*0010*/ 	.word	index@(_Z7mappingPdPiS_i)
        /*0014*/ 	.word	0x00000000


	//----- nvinfo : EIATTR_MIN_STACK_SIZE
	.align		4
.L_3:
        /*0018*/ 	.byte	0x04, 0x12
        /*001a*/ 	.short	(.L_5 - .L_4)
	.align		4
.L_4:
        /*001c*/ 	.word	index@(_Z7mappingPdPiS_i)
        /*0020*/ 	.word	0x00000000
.L_5:


//--------------------- .nv.compat                --------------------------
	.section	.nv.compat,"",@"SHT_CUDA_COMPAT_INFO"
	.align	4
        /*0000*/ 	.byte	0x02, 0x09, 0x00, 0x00, 0x02, 0x02, 0x01, 0x00, 0x02, 0x05, 0x05, 0x00, 0x03, 0x07, 0x01, 0x01
        /*0010*/ 	.byte	0x02, 0x03, 0x00, 0x00, 0x02, 0x06, 0x01, 0x00, 0x04, 0x0b, 0x08, 0x00, 0x09, 0x00, 0x00, 0x00
        /*0020*/ 	.byte	0x00, 0x00, 0x00, 0x00


//--------------------- .nv.info._Z7mappingPdPiS_i --------------------------
	.section	.nv.info._Z7mappingPdPiS_i,"",@"SHT_CUDA_INFO"
	.sectionflags	@""
	.align	4


	//----- nvinfo : EIATTR_CUDA_API_VERSION
	.align		4
        /*0000*/ 	.byte	0x04, 0x37
        /*0002*/ 	.short	(.L_7 - .L_6)
.L_6:
        /*0004*/ 	.word	0x00000082


	//----- nvinfo : EIATTR_KPARAM_INFO
	.align		4
.L_7:
        /*0008*/ 	.byte	0x04, 0x17
        /*000a*/ 	.short	(.L_9 - .L_8)
.L_8:
        /*000c*/ 	.word	0x00000000
        /*0010*/ 	.short	0x0003
        /*0012*/ 	.short	0x0018
        /*0014*/ 	.byte	0x00, 0xf0, 0x11, 0x00


	//----- nvinfo : EIATTR_KPARAM_INFO
	.align		4
.L_9:
        /*0018*/ 	.byte	0x04, 0x17
        /*001a*/ 	.short	(.L_11 - .L_10)
.L_10:
        /*001c*/ 	.word	0x00000000
        /*0020*/ 	.short	0x0002
        /*0022*/ 	.short	0x0010
        /*0024*/ 	.byte	0x00, 0xf5, 0x21, 0x00


	//----- nvinfo : EIATTR_KPARAM_INFO
	.align		4
.L_11:
        /*0028*/ 	.byte	0x04, 0x17
        /*002a*/ 	.short	(.L_13 - .L_12)
.L_12:
        /*002c*/ 	.word	0x00000000
        /*0030*/ 	.short	0x0001
        /*0032*/ 	.short	0x0008
        /*0034*/ 	.byte	0x00, 0xf5, 0x21, 0x00


	//----- nvinfo : EIATTR_KPARAM_INFO
	.align		4
.L_13:
        /*0038*/ 	.byte	0x04, 0x17
        /*003a*/ 	.short	(.L_15 - .L_14)
.L_14:
        /*003c*/ 	.word	0x00000000
        /*0040*/ 	.short	0x0000
        /*0042*/ 	.short	0x0000
        /*0044*/ 	.byte	0x00, 0xf5, 0x21, 0x00


	//----- nvinfo : EIATTR_SPARSE_MMA_MASK
	.align		4
.L_15:
        /*0048*/ 	.byte	0x03, 0x50
        /*004a*/ 	.short	0x0000


	//----- nvinfo : EIATTR_MAXREG_COUNT
	.align		4
        /*004c*/ 	.byte	0x03, 0x1b
        /*004e*/ 	.short	0x00ff


	//----- nvinfo : EIATTR_NUM_BARRIERS
	.align		4
        /*0050*/ 	.byte	0x02, 0x4c
        /*0052*/ 	.byte	0x01
	.zero		1


	//----- nvinfo : EIATTR_MERCURY_ISA_VERSION
	.align		4
        /*0054*/ 	.byte	0x03, 0x5f
        /*0056*/ 	.short	0x0101


	//----- nvinfo : EIATTR_VRC_CTA_INIT_COUNT
	.align		4
        /*0058*/ 	.byte	0x02, 0x4a
	.zero		1
	.zero		1


	//----- nvinfo : EIATTR_EXIT_INSTR_OFFSETS
	.align		4
        /*005c*/ 	.byte	0x04, 0x1c
        /*005e*/ 	.short	(.L_17 - .L_16)


	//   ....[0]....
.L_16:
        /*0060*/ 	.word	0x000001c0


	//----- nvinfo : EIATTR_CRS_STACK_SIZE
	.align		4
.L_17:
        /*0064*/ 	.byte	0x04, 0x1e
        /*0066*/ 	.short	(.L_19 - .L_18)
.L_18:
        /*0068*/ 	.word	0x00000000


	//----- nvinfo : EIATTR_CBANK_PARAM_SIZE
	.align		4
.L_19:
        /*006c*/ 	.byte	0x03, 0x19
        /*006e*/ 	.short	0x001c


	//----- nvinfo : EIATTR_PARAM_CBANK
	.align		4
        /*0070*/ 	.byte	0x04, 0x0a
        /*0072*/ 	.short	(.L_21 - .L_20)
	.align		4
.L_20:
        /*0074*/ 	.word	index@(.nv.constant0._Z7mappingPdPiS_i)
        /*0078*/ 	.short	0x0380
        /*007a*/ 	.short	0x001c


	//----- nvinfo : EIATTR_SW_WAR
	.align		4
.L_21:
        /*007c*/ 	.byte	0x04, 0x36
        /*007e*/ 	.short	(.L_23 - .L_22)
.L_22:
        /*0080*/ 	.word	0x00000008
.L_23:


//--------------------- .nv.callgraph             --------------------------
	.section	.nv.callgraph,"",@"SHT_CUDA_CALLGRAPH"
	.align	4
	.sectionentsize	8
	.align		4
        /*0000*/ 	.word	0x00000000
	.align		4
        /*0004*/ 	.word	0xffffffff
	.align		4
        /*0008*/ 	.word	0x00000000
	.align		4
        /*000c*/ 	.word	0xfffffffe
	.align		4
        /*0010*/ 	.word	0x00000000
	.align		4
        /*0014*/ 	.word	0xfffffffd
	.align		4
        /*0018*/ 	.word	0x00000000
	.align		4
        /*001c*/ 	.word	0xfffffffc


//--------------------- .text._Z7mappingPdPiS_i   --------------------------
	.section	.text._Z7mappingPdPiS_i,"ax",@progbits
	.align	128
        .global         _Z7mappingPdPiS_i
        .type           _Z7mappingPdPiS_i,@function
        .size           _Z7mappingPdPiS_i,(.L_x_3 - _Z7mappingPdPiS_i)
        .other          _Z7mappingPdPiS_i,@"STO_CUDA_ENTRY STV_DEFAULT"
_Z7mappingPdPiS_i:
.text._Z7mappingPdPiS_i:
[----:B------:R-:W-:Y:S08]  /*0000*/  LDC R1, c[0x0][0x37c] ;  /* 0x0000df00ff017b82 */ /* 0x000ff00000000800 */
[----:B------:R-:W-:Y:S01]  /*0010*/  S2UR UR4, SR_CTAID.X ;  /* 0x00000000000479c3 */ /* 0x000fe20000002500 */
[----:B------:R-:W0:Y:S01]  /*0020*/  S2R R0, SR_TID.X ;  /* 0x0000000000007919 */ /* 0x000e220000002100 */
[----:B------:R-:W1:Y:S01]  /*0030*/  LDCU UR5, c[0x0][0x360] ;  /* 0x00006c00ff0577ac */ /* 0x000e620008000800 */
[----:B------:R-:W-:Y:S01]  /*0040*/  BSSY.RECONVERGENT B0, `(.L_x_0) ;  /* 0x0000016000007945 */ /* 0x000fe20003800200 */
[----:B------:R-:W2:Y:S01]  /*0050*/  S2R R5, SR_TID.Y ;  /* 0x0000000000057919 */ /* 0x000ea20000002200 */
[----:B------:R-:W2:Y:S03]  /*0060*/  LDCU UR8, c[0x0][0x364] ;  /* 0x00006c80ff0877ac */ /* 0x000ea60008000800 */
[----:B------:R-:W3:Y:S01]  /*0070*/  S2UR UR7, SR_CTAID.Y ;  /* 0x00000000000779c3 */ /* 0x000ee20000002600 */
[----:B------:R-:W3:Y:S02]  /*0080*/  LDCU UR6, c[0x0][0x374] ;  /* 0x00006e80ff0677ac */ /* 0x000ee40008000800 */
[----:B---3--:R-:W-:Y:S01]  /*0090*/  UIMAD UR4, UR4, UR6, UR7 ;  /* 0x00000006040472a4 */ /* 0x008fe2000f8e0207 */
[----:B------:R-:W3:Y:S03]  /*00a0*/  LDCU UR6, c[0x0][0x398] ;  /* 0x00007300ff0677ac */ /* 0x000ee60008000800 */
[----:B-1----:R-:W-:-:S06]  /*00b0*/  UIMAD UR4, UR4, UR5, UR5 ;  /* 0x00000005040472a4 */ /* 0x002fcc000f8e0205 */
[----:B0-----:R-:W-:-:S05]  /*00c0*/  IADD3 R0, PT, PT, R0, UR4, RZ ;  /* 0x0000000400007c10 */ /* 0x001fca000fffe0ff */
[----:B--2---:R-:W-:-:S05]  /*00d0*/  IMAD R5, R0, UR8, R5 ;  /* 0x0000000800057c24 */ /* 0x004fca000f8e0205 */
[----:B---3--:R-:W-:-:S13]  /*00e0*/  ISETP.GE.AND P0, PT, R5, UR6, PT ;  /* 0x0000000605007c0c */ /* 0x008fda000bf06270 */
[----:B------:R-:W-:Y:S05]  /*00f0*/  @P0 BRA `(.L_x_1) ;  /* 0x0000000000280947 */ /* 0x000fea0003800000 */
[----:B------:R-:W0:Y:S01]  /*0100*/  LDC.64 R2, c[0x0][0x388] ;  /* 0x0000e200ff027b82 */ /* 0x000e220000000a00 */
[----:B------:R-:W1:Y:S07]  /*0110*/  LDCU.64 UR4, c[0x0][0x358] ;  /* 0x00006b00ff0477ac */ /* 0x000e6e0008000a00 */
[----:B------:R-:W2:Y:S01]  /*0120*/  LDC.64 R6, c[0x0][0x380] ;  /* 0x0000e000ff067b82 */ /* 0x000ea20000000a00 */
[----:B0-----:R-:W-:-:S06]  /*0130*/  IMAD.WIDE R2, R5, 0x4, R2 ;  /* 0x0000000405027825 */ /* 0x001fcc00078e0202 */
[----:B-1----:R-:W3:Y:S01]  /*0140*/  LDG.E R3, desc[UR4][R2.64] ;  /* 0x0000000402037981 */ /* 0x002ee2000c1e1900 */
[----:B--2---:R-:W-:Y:S02]  /*0150*/  IMAD.WIDE R6, R5, 0x8, R6 ;  /* 0x0000000805067825 */ /* 0x004fe400078e0206 */
[----:B------:R-:W3:Y:S04]  /*0160*/  LDC.64 R4, c[0x0][0x390] ;  /* 0x0000e400ff047b82 */ /* 0x000ee80000000a00 */
[----:B------:R-:W2:Y:S01]  /*0170*/  LDG.E.64 R6, desc[UR4][R6.64] ;  /* 0x0000000406067981 */ /* 0x000ea2000c1e1b00 */
[----:B---3--:R-:W-:-:S05]  /*0180*/  IMAD.WIDE R4, R3, 0x8, R4 ;  /* 0x0000000803047825 */ /* 0x008fca00078e0204 */
[----:B--2---:R0:W-:Y:S02]  /*0190*/  REDG.E.ADD.F64.RN.STRONG.GPU desc[UR4][R4.64], R6 ;  /* 0x00000006040079a6 */ /* 0x0041e4000c12ff04 */
.L_x_1:
[----:B------:R-:W-:Y:S05]  /*01a0*/  BSYNC.RECONVERGENT B0 ;  /* 0x0000000000007941 */ /* 0x000fea0003800200 */
.L_x_0:
[----:B------:R-:W-:Y:S06]  /*01b0*/  BAR.SYNC.DEFER_BLOCKING 0x0 ;  /* 0x0000000000007b1d */ /* 0x000fec0000010000 */
[----:B------:R-:W-:Y:S05]  /*01c0*/  EXIT ;  /* 0x000000000000794d */ /* 0x000fea0003800000 */
.L_x_2:
[----:B------:R-:W-:-:S00]  /*01d0*/  BRA `(.L_x_2) ;  /* 0xfffffffc00fc7947 */ /* 0x000fc0000383ffff */
[----:B------:R-:W-:-:S00]  /*01e0*/  NOP ;  /* 0x0000000000007918 */ /* 0x000fc00000000000 */
        /* <DEDUP_REMOVED lines=9> */
.L_x_3:


//--------------------- .nv.shared.reserved.0     --------------------------
	.section	.nv.shared.reserved.0,"aw",@nobits
	.weak		__nv_reservedSMEM_offset_0_alias
	.size		__nv_reservedSMEM_offset_0_alias, 0, 64
	.other		__nv_reservedSMEM_offset_0_alias,@"STO_CUDA_RESERVED_SHARED STV_DEFAULT"
__nv_reservedSMEM_offset_0_alias:
	.zero		0
	.zero		64


//--------------------- .nv.constant0._Z7mappingPdPiS_i --------------------------
	.section	.nv.constant0._Z7mappingPdPiS_i,"a",@progbits
	.sectionflags	@""
	.align	4
.nv.constant0._Z7mappingPdPiS_i:
	.zero		924


//--------------------- SYMBOLS --------------------------

	.type		.nv.reservedSmem.offset0,@object
	.size		.nv.reservedSmem.offset0,0x4
